//
// Generated by NVIDIA NVVM Compiler
//
// Compiler Build ID: CL-36424714
// Cuda compilation tools, release 13.0, V13.0.88
// Based on NVVM 20.0.0
//

.version 9.0
.target sm_100
.address_size 64

	// .globl	_Z6kernelv
.extern .func  (.param .b32 func_retval0) vprintf
(
	.param .b64 vprintf_param_0,
	.param .b64 vprintf_param_1
)
;
.global .align 1 .b8 $str[17] = {72, 101, 108, 108, 111, 32, 102, 114, 111, 109, 32, 71, 80, 85, 32, 10};

.visible .entry _Z6kernelv()
{
	.reg .b32 	%r<3>;
	.reg .b64 	%rd<3>;

	mov.u64 	%rd1, $str;
	cvta.global.u64 	%rd2, %rd1;
	{ // callseq 0, 0
	.param .b64 param0;
	st.param.b64 	[param0], %rd2;
	.param .b64 param1;
	st.param.b64 	[param1], 0;
	.param .b32 retval0;
	call.uni (retval0), 
	vprintf, 
	(
	param0, 
	param1
	);
	ld.param.b32 	%r1, [retval0];
	} // callseq 0
	ret;

}


// ===== COMPILED SASS (sm_100) =====

	.target	sm_100

	.elftype	@"ET_EXEC"


//--------------------- .note.nv.tkinfo           --------------------------
	.section	.note.nv.tkinfo,"",@"SHT_NOTE"
	.sectionflags	@"SHF_NOTE_NV_TKINFO"
	.tkinfo
        /*0018*/ 	.word	0x00000002
        /*0030*/ 	.string	""
        /*0030*/ 	.string	"ptxas"
        /*0030*/ 	.string	"Cuda compilation tools, release 13.0, V13.0.88"
        /*0030*/ 	.string	"Build cuda_13.0.r13.0/compiler.36424714_0"
        /*0030*/ 	.string	"-arch sm_100 -m 64 "



//--------------------- .note.nv.cuinfo           --------------------------
	.section	.note.nv.cuinfo,"",@"SHT_NOTE"
	.sectionflags	@"SHF_NOTE_NV_CUINFO"
        /*0018*/ 	.short	0x0002
        /*001a*/ 	.short	0x0064
        /*001c*/ 	.short	0x0082
	.zero		2


//--------------------- .nv.info                  --------------------------
	.section	.nv.info,"",@"SHT_CUDA_INFO"
	.align	4


	//----- nvinfo : EIATTR_REGCOUNT
	.align		4
        /*0000*/ 	.byte	0x04, 0x2f
        /*0002*/ 	.short	(.L_2 - .L_1)
	.align		4
.L_1:
        /*0004*/ 	.word	index@(_Z6kernelv)
        /*0008*/ 	.word	0x00000018


	//----- nvinfo : EIATTR_FRAME_SIZE
	.align		4
.L_2:
        /*000c*/ 	.byte	0x04, 0x11
        /*000e*/ 	.short	(.L_4 - .L_3)
	.align		4
.L_3:
        /*0010*/ 	.word	index@(_Z6kernelv)
        /*0014*/ 	.word	0x00000000


	//----- nvinfo : EIATTR_MIN_STACK_SIZE
	.align		4
.L_4:
        /*0018*/ 	.byte	0x04, 0x12
        /*001a*/ 	.short	(.L_6 - .L_5)
	.align		4
.L_5:
        /*001c*/ 	.word	index@(_Z6kernelv)
        /*0020*/ 	.word	0x00000000
.L_6:


//--------------------- .nv.compat                --------------------------
	.section	.nv.compat,"",@"SHT_CUDA_COMPAT_INFO"
	.align	4
        /*0000*/ 	.byte	0x02, 0x09, 0x00, 0x00, 0x02, 0x02, 0x01, 0x00, 0x02, 0x05, 0x05, 0x00, 0x03, 0x07, 0x01, 0x01
        /*0010*/ 	.byte	0x02, 0x03, 0x00, 0x00, 0x02, 0x06, 0x01, 0x00, 0x04, 0x0b, 0x08, 0x00, 0x09, 0x00, 0x00, 0x00
        /*0020*/ 	.byte	0x00, 0x00, 0x00, 0x00


//--------------------- .nv.info._Z6kernelv       --------------------------
	.section	.nv.info._Z6kernelv,"",@"SHT_CUDA_INFO"
	.sectionflags	@""
	.align	4


	//----- nvinfo : EIATTR_CUDA_API_VERSION
	.align		4
        /*0000*/ 	.byte	0x04, 0x37
        /*0002*/ 	.short	(.L_8 - .L_7)
.L_7:
        /*0004*/ 	.word	0x00000082


	//----- nvinfo : EIATTR_SPARSE_MMA_MASK
	.align		4
.L_8:
        /*0008*/ 	.byte	0x03, 0x50
        /*000a*/ 	.short	0x0000


	//----- nvinfo : EIATTR_MAXREG_COUNT
	.align		4
        /*000c*/ 	.byte	0x03, 0x1b
        /*000e*/ 	.short	0x00ff


	//----- nvinfo : EIATTR_EXTERNS
	.align		4
        /*0010*/ 	.byte	0x04, 0x0f
        /*0012*/ 	.short	(.L_10 - .L_9)


	//   ....[0]....
	.align		4
.L_9:
        /*0014*/ 	.word	index@(vprintf)


	//----- nvinfo : EIATTR_MERCURY_ISA_VERSION
	.align		4
.L_10:
        /*0018*/ 	.byte	0x03, 0x5f
        /*001a*/ 	.short	0x0101


	//----- nvinfo : EIATTR_VRC_CTA_INIT_COUNT
	.align		4
        /*001c*/ 	.byte	0x02, 0x4a
	.zero		1
	.zero		1


	//----- nvinfo : EIATTR_SYSCALL_OFFSETS
	.align		4
        /*0020*/ 	.byte	0x04, 0x46
        /*0022*/ 	.short	(.L_12 - .L_11)


	//   ....[0]....
.L_11:
        /*0024*/ 	.word	0x00000080


	//----- nvinfo : EIATTR_EXIT_INSTR_OFFSETS
	.align		4
.L_12:
        /*0028*/ 	.byte	0x04, 0x1c
        /*002a*/ 	.short	(.L_14 - .L_13)


	//   ....[0]....
.L_13:
        /*002c*/ 	.word	0x00000090


	//----- nvinfo : EIATTR_SW_WAR
	.align		4
.L_14:
        /*0030*/ 	.byte	0x04, 0x36
        /*0032*/ 	.short	(.L_16 - .L_15)
.L_15:
        /*0034*/ 	.word	0x00000008
.L_16:


//--------------------- .nv.callgraph             --------------------------
	.section	.nv.callgraph,"",@"SHT_CUDA_CALLGRAPH"
	.align	4
	.sectionentsize	8
	.align		4
        /*0000*/ 	.word	0x00000000
	.align		4
        /*0004*/ 	.word	0xffffffff
	.align		4
        /*0008*/ 	.word	index@(_Z6kernelv)
	.align		4
        /*000c*/ 	.word	index@(vprintf)
	.align		4
        /*0010*/ 	.word	0x00000000
	.align		4
        /*0014*/ 	.word	0xfffffffe
	.align		4
        /*0018*/ 	.word	0x00000000
	.align		4
        /*001c*/ 	.word	0xfffffffd
	.align		4
        /*0020*/ 	.word	0x00000000
	.align		4
        /*0024*/ 	.word	0xfffffffc


//--------------------- .nv.constant4             --------------------------
	.section	.nv.constant4,"a",@progbits
	.align	8
	.align		8
.nv.constant4:
        /*0000*/ 	.dword	vprintf
	.align		8
        /*0008*/ 	.dword	$str


//--------------------- .text._Z6kernelv          --------------------------
	.section	.text._Z6kernelv,"ax",@progbits
	.align	128
        .global         _Z6kernelv
        .type           _Z6kernelv,@function
        .size           _Z6kernelv,(.L_x_2 - _Z6kernelv)
        .other          _Z6kernelv,@"STO_CUDA_ENTRY STV_DEFAULT"
_Z6kernelv:
.text._Z6kernelv:
[----:B------:R-:W0:Y:S01]  /*0000*/  LDC R1, c[0x0][0x37c] ;  /* 0x0000df00ff017b82 */ /* 0x000e220000000800 */
[----:B------:R-:W-:Y:S01]  /*0010*/  MOV R0, 0x0 ;  /* 0x0000000000007802 */ /* 0x000fe20000000f00 */
[----:B------:R-:W1:Y:S01]  /*0020*/  LDCU.64 UR4, c[0x4][0x8] ;  /* 0x01000100ff0477ac */ /* 0x000e620008000a00 */
[----:B------:R-:W-:-:S05]  /*0030*/  CS2R R6, SRZ ;  /* 0x0000000000067805 */ /* 0x000fca000001ff00 */
[----:B------:R2:W3:Y:S01]  /*0040*/  LDC.64 R2, c[0x4][R0] ;  /* 0x0100000000027b82 */ /* 0x0004e20000000a00 */
[----:B-1----:R-:W-:Y:S02]  /*0050*/  IMAD.U32 R4, RZ, RZ, UR4 ;  /* 0x00000004ff047e24 */ /* 0x002fe4000f8e00ff */
[----:B--2---:R-:W-:-:S07]  /*0060*/  IMAD.U32 R5, RZ, RZ, UR5 ;  /* 0x00000005ff057e24 */ /* 0x004fce000f8e00ff */
[----:B------:R-:W-:-:S07]  /*0070*/  LEPC R20, `(.L_x_0) ;  /* 0x000000001014794e */ /* 0x000fce0000000000 */
[----:B0--3--:R-:W-:Y:S05]  /*0080*/  CALL.ABS.NOINC R2 ;  /* 0x0000000002007343 */ /* 0x009fea0003c00000 */
.L_x_0:
[----:B------:R-:W-:Y:S05]  /*0090*/  EXIT ;  /* 0x000000000000794d */ /* 0x000fea0003800000 */
.L_x_1:
[----:B------:R-:W-:-:S00]  /*00a0*/  BRA `(.L_x_1) ;  /* 0xfffffffc00fc7947 */ /* 0x000fc0000383ffff */
[----:B------:R-:W-:-:S00]  /*00b0*/  NOP ;  /* 0x0000000000007918 */ /* 0x000fc00000000000 */
        /* <DEDUP_REMOVED lines=12> */
.L_x_2:


//--------------------- .nv.global.init           --------------------------
	.section	.nv.global.init,"aw",@progbits
.nv.global.init:
	.type		$str,@object
	.size		$str,(.L_0 - $str)
$str:
        /*0000*/ 	.byte	0x48, 0x65, 0x6c, 0x6c, 0x6f, 0x20, 0x66, 0x72, 0x6f, 0x6d, 0x20, 0x47, 0x50, 0x55, 0x20, 0x0a
        /*0010*/ 	.byte	0x00
.L_0:


//--------------------- .nv.shared.reserved.0     --------------------------
	.section	.nv.shared.reserved.0,"aw",@nobits
	.weak		__nv_reservedSMEM_offset_0_alias
	.size		__nv_reservedSMEM_offset_0_alias, 0, 64
	.other		__nv_reservedSMEM_offset_0_alias,@"STO_CUDA_RESERVED_SHARED STV_DEFAULT"
__nv_reservedSMEM_offset_0_alias:
	.zero		0
	.zero		64


//--------------------- .nv.constant0._Z6kernelv  --------------------------
	.section	.nv.constant0._Z6kernelv,"a",@progbits
	.sectionflags	@""
	.align	4
.nv.constant0._Z6kernelv:
	.zero		896


//--------------------- SYMBOLS --------------------------

	.type		.nv.reservedSmem.offset0,@object
	.size		.nv.reservedSmem.offset0,0x4
	.type		vprintf,@function
